//
// Generated by NVIDIA NVVM Compiler
//
// Compiler Build ID: CL-36424714
// Cuda compilation tools, release 13.0, V13.0.88
// Based on NVVM 20.0.0
//

.version 9.0
.target sm_100
.address_size 64

	// .globl	_Z14count_elementsPiS_S_m
.extern .shared .align 16 .b8 sdata[];

.visible .entry _Z14count_elementsPiS_S_m(
	.param .u64 .ptr .align 1 _Z14count_elementsPiS_S_m_param_0,
	.param .u64 .ptr .align 1 _Z14count_elementsPiS_S_m_param_1,
	.param .u64 .ptr .align 1 _Z14count_elementsPiS_S_m_param_2,
	.param .u64 _Z14count_elementsPiS_S_m_param_3
)
{
	.reg .pred 	%p<39>;
	.reg .b32 	%r<212>;
	.reg .b64 	%rd<44>;

	ld.param.u64 	%rd26, [_Z14count_elementsPiS_S_m_param_0];
	ld.param.u64 	%rd29, [_Z14count_elementsPiS_S_m_param_1];
	ld.param.u64 	%rd27, [_Z14count_elementsPiS_S_m_param_2];
	ld.param.u64 	%rd28, [_Z14count_elementsPiS_S_m_param_3];
	cvta.to.global.u64 	%rd1, %rd29;
	mov.u32 	%r117, %ctaid.x;
	mov.u32 	%r118, %ntid.x;
	mov.u32 	%r119, %tid.x;
	mad.lo.s32 	%r120, %r117, %r118, %r119;
	cvt.u64.u32 	%rd2, %r120;
	setp.le.u64 	%p1, %rd28, %rd2;
	@%p1 bra 	$L__BB0_71;
	cvta.to.global.u64 	%rd31, %rd26;
	cvta.to.global.u64 	%rd32, %rd27;
	shl.b64 	%rd33, %rd2, 2;
	add.s64 	%rd3, %rd32, %rd33;
	mov.b32 	%r155, 0;
	st.global.u32 	[%rd3], %r155;
	add.s64 	%rd4, %rd31, %rd33;
	and.b64  	%rd5, %rd28, 15;
	setp.lt.u64 	%p2, %rd28, 16;
	mov.b64 	%rd40, 0;
	@%p2 bra 	$L__BB0_36;
	and.b64  	%rd40, %rd28, -16;
	add.s64 	%rd37, %rd1, 32;
	mov.b32 	%r155, 0;
	mov.u64 	%rd38, %rd40;
$L__BB0_3:
	.pragma "nounroll";
	ld.global.u32 	%r156, [%rd4];
	ld.global.u32 	%r123, [%rd37+-32];
	setp.ne.s32 	%p3, %r156, %r123;
	@%p3 bra 	$L__BB0_5;
	add.s32 	%r155, %r155, 1;
	st.global.u32 	[%rd3], %r155;
	ld.global.u32 	%r156, [%rd4];
$L__BB0_5:
	ld.global.u32 	%r124, [%rd37+-28];
	setp.ne.s32 	%p4, %r156, %r124;
	@%p4 bra 	$L__BB0_7;
	add.s32 	%r155, %r155, 1;
	st.global.u32 	[%rd3], %r155;
	ld.global.u32 	%r156, [%rd4];
$L__BB0_7:
	ld.global.u32 	%r125, [%rd37+-24];
	setp.ne.s32 	%p5, %r156, %r125;
	@%p5 bra 	$L__BB0_9;
	add.s32 	%r155, %r155, 1;
	st.global.u32 	[%rd3], %r155;
	ld.global.u32 	%r156, [%rd4];
$L__BB0_9:
	ld.global.u32 	%r126, [%rd37+-20];
	setp.ne.s32 	%p6, %r156, %r126;
	@%p6 bra 	$L__BB0_11;
	add.s32 	%r155, %r155, 1;
	st.global.u32 	[%rd3], %r155;
	ld.global.u32 	%r156, [%rd4];
$L__BB0_11:
	ld.global.u32 	%r127, [%rd37+-16];
	setp.ne.s32 	%p7, %r156, %r127;
	@%p7 bra 	$L__BB0_13;
	add.s32 	%r155, %r155, 1;
	st.global.u32 	[%rd3], %r155;
	ld.global.u32 	%r156, [%rd4];
$L__BB0_13:
	ld.global.u32 	%r128, [%rd37+-12];
	setp.ne.s32 	%p8, %r156, %r128;
	@%p8 bra 	$L__BB0_15;
	add.s32 	%r155, %r155, 1;
	st.global.u32 	[%rd3], %r155;
	ld.global.u32 	%r156, [%rd4];
$L__BB0_15:
	ld.global.u32 	%r129, [%rd37+-8];
	setp.ne.s32 	%p9, %r156, %r129;
	@%p9 bra 	$L__BB0_17;
	add.s32 	%r155, %r155, 1;
	st.global.u32 	[%rd3], %r155;
	ld.global.u32 	%r156, [%rd4];
$L__BB0_17:
	ld.global.u32 	%r130, [%rd37+-4];
	setp.ne.s32 	%p10, %r156, %r130;
	@%p10 bra 	$L__BB0_19;
	add.s32 	%r155, %r155, 1;
	st.global.u32 	[%rd3], %r155;
	ld.global.u32 	%r156, [%rd4];
$L__BB0_19:
	ld.global.u32 	%r131, [%rd37];
	setp.ne.s32 	%p11, %r156, %r131;
	@%p11 bra 	$L__BB0_21;
	add.s32 	%r155, %r155, 1;
	st.global.u32 	[%rd3], %r155;
	ld.global.u32 	%r156, [%rd4];
$L__BB0_21:
	ld.global.u32 	%r132, [%rd37+4];
	setp.ne.s32 	%p12, %r156, %r132;
	@%p12 bra 	$L__BB0_23;
	add.s32 	%r155, %r155, 1;
	st.global.u32 	[%rd3], %r155;
	ld.global.u32 	%r156, [%rd4];
$L__BB0_23:
	ld.global.u32 	%r133, [%rd37+8];
	setp.ne.s32 	%p13, %r156, %r133;
	@%p13 bra 	$L__BB0_25;
	add.s32 	%r155, %r155, 1;
	st.global.u32 	[%rd3], %r155;
	ld.global.u32 	%r156, [%rd4];
$L__BB0_25:
	ld.global.u32 	%r134, [%rd37+12];
	setp.ne.s32 	%p14, %r156, %r134;
	@%p14 bra 	$L__BB0_27;
	add.s32 	%r155, %r155, 1;
	st.global.u32 	[%rd3], %r155;
	ld.global.u32 	%r156, [%rd4];
$L__BB0_27:
	ld.global.u32 	%r135, [%rd37+16];
	setp.ne.s32 	%p15, %r156, %r135;
	@%p15 bra 	$L__BB0_29;
	add.s32 	%r155, %r155, 1;
	st.global.u32 	[%rd3], %r155;
	ld.global.u32 	%r156, [%rd4];
$L__BB0_29:
	ld.global.u32 	%r136, [%rd37+20];
	setp.ne.s32 	%p16, %r156, %r136;
	@%p16 bra 	$L__BB0_31;
	add.s32 	%r155, %r155, 1;
	st.global.u32 	[%rd3], %r155;
	ld.global.u32 	%r156, [%rd4];
$L__BB0_31:
	ld.global.u32 	%r137, [%rd37+24];
	setp.ne.s32 	%p17, %r156, %r137;
	@%p17 bra 	$L__BB0_33;
	add.s32 	%r155, %r155, 1;
	st.global.u32 	[%rd3], %r155;
	ld.global.u32 	%r156, [%rd4];
$L__BB0_33:
	ld.global.u32 	%r138, [%rd37+28];
	setp.ne.s32 	%p18, %r156, %r138;
	@%p18 bra 	$L__BB0_35;
	add.s32 	%r155, %r155, 1;
	st.global.u32 	[%rd3], %r155;
$L__BB0_35:
	add.s64 	%rd38, %rd38, -16;
	add.s64 	%rd37, %rd37, 64;
	setp.ne.s64 	%p19, %rd38, 0;
	@%p19 bra 	$L__BB0_3;
$L__BB0_36:
	setp.eq.s64 	%p20, %rd5, 0;
	@%p20 bra 	$L__BB0_71;
	and.b64  	%rd13, %rd28, 7;
	setp.lt.u64 	%p21, %rd5, 8;
	@%p21 bra 	$L__BB0_55;
	ld.global.u32 	%r189, [%rd4];
	shl.b64 	%rd34, %rd40, 2;
	add.s64 	%rd14, %rd1, %rd34;
	ld.global.u32 	%r139, [%rd14];
	setp.ne.s32 	%p22, %r189, %r139;
	@%p22 bra 	$L__BB0_40;
	add.s32 	%r155, %r155, 1;
	st.global.u32 	[%rd3], %r155;
	ld.global.u32 	%r189, [%rd4];
$L__BB0_40:
	ld.global.u32 	%r140, [%rd14+4];
	setp.ne.s32 	%p23, %r189, %r140;
	@%p23 bra 	$L__BB0_42;
	add.s32 	%r155, %r155, 1;
	st.global.u32 	[%rd3], %r155;
	ld.global.u32 	%r189, [%rd4];
$L__BB0_42:
	ld.global.u32 	%r141, [%rd14+8];
	setp.ne.s32 	%p24, %r189, %r141;
	@%p24 bra 	$L__BB0_44;
	add.s32 	%r155, %r155, 1;
	st.global.u32 	[%rd3], %r155;
	ld.global.u32 	%r189, [%rd4];
$L__BB0_44:
	ld.global.u32 	%r142, [%rd14+12];
	setp.ne.s32 	%p25, %r189, %r142;
	@%p25 bra 	$L__BB0_46;
	add.s32 	%r155, %r155, 1;
	st.global.u32 	[%rd3], %r155;
	ld.global.u32 	%r189, [%rd4];
$L__BB0_46:
	ld.global.u32 	%r143, [%rd14+16];
	setp.ne.s32 	%p26, %r189, %r143;
	@%p26 bra 	$L__BB0_48;
	add.s32 	%r155, %r155, 1;
	st.global.u32 	[%rd3], %r155;
	ld.global.u32 	%r189, [%rd4];
$L__BB0_48:
	ld.global.u32 	%r144, [%rd14+20];
	setp.ne.s32 	%p27, %r189, %r144;
	@%p27 bra 	$L__BB0_50;
	add.s32 	%r155, %r155, 1;
	st.global.u32 	[%rd3], %r155;
	ld.global.u32 	%r189, [%rd4];
$L__BB0_50:
	ld.global.u32 	%r145, [%rd14+24];
	setp.ne.s32 	%p28, %r189, %r145;
	@%p28 bra 	$L__BB0_52;
	add.s32 	%r155, %r155, 1;
	st.global.u32 	[%rd3], %r155;
	ld.global.u32 	%r189, [%rd4];
$L__BB0_52:
	ld.global.u32 	%r146, [%rd14+28];
	setp.ne.s32 	%p29, %r189, %r146;
	@%p29 bra 	$L__BB0_54;
	add.s32 	%r155, %r155, 1;
	st.global.u32 	[%rd3], %r155;
$L__BB0_54:
	add.s64 	%rd40, %rd40, 8;
$L__BB0_55:
	setp.eq.s64 	%p30, %rd13, 0;
	@%p30 bra 	$L__BB0_71;
	and.b64  	%rd42, %rd28, 3;
	setp.lt.u64 	%p31, %rd13, 4;
	@%p31 bra 	$L__BB0_66;
	ld.global.u32 	%r205, [%rd4];
	shl.b64 	%rd35, %rd40, 2;
	add.s64 	%rd18, %rd1, %rd35;
	ld.global.u32 	%r147, [%rd18];
	setp.ne.s32 	%p32, %r205, %r147;
	@%p32 bra 	$L__BB0_59;
	add.s32 	%r155, %r155, 1;
	st.global.u32 	[%rd3], %r155;
	ld.global.u32 	%r205, [%rd4];
$L__BB0_59:
	ld.global.u32 	%r148, [%rd18+4];
	setp.ne.s32 	%p33, %r205, %r148;
	@%p33 bra 	$L__BB0_61;
	add.s32 	%r155, %r155, 1;
	st.global.u32 	[%rd3], %r155;
	ld.global.u32 	%r205, [%rd4];
$L__BB0_61:
	ld.global.u32 	%r149, [%rd18+8];
	setp.ne.s32 	%p34, %r205, %r149;
	@%p34 bra 	$L__BB0_63;
	add.s32 	%r155, %r155, 1;
	st.global.u32 	[%rd3], %r155;
	ld.global.u32 	%r205, [%rd4];
$L__BB0_63:
	ld.global.u32 	%r150, [%rd18+12];
	setp.ne.s32 	%p35, %r205, %r150;
	@%p35 bra 	$L__BB0_65;
	add.s32 	%r155, %r155, 1;
	st.global.u32 	[%rd3], %r155;
$L__BB0_65:
	add.s64 	%rd40, %rd40, 4;
$L__BB0_66:
	setp.eq.s64 	%p36, %rd42, 0;
	@%p36 bra 	$L__BB0_71;
	shl.b64 	%rd36, %rd40, 2;
	add.s64 	%rd43, %rd1, %rd36;
$L__BB0_68:
	.pragma "nounroll";
	ld.global.u32 	%r151, [%rd4];
	ld.global.u32 	%r152, [%rd43];
	setp.ne.s32 	%p37, %r151, %r152;
	@%p37 bra 	$L__BB0_70;
	add.s32 	%r155, %r155, 1;
	st.global.u32 	[%rd3], %r155;
$L__BB0_70:
	add.s64 	%rd43, %rd43, 4;
	add.s64 	%rd42, %rd42, -1;
	setp.ne.s64 	%p38, %rd42, 0;
	@%p38 bra 	$L__BB0_68;
$L__BB0_71:
	ret;

}
	// .globl	_Z11compute_sumPiS_S_m
.visible .entry _Z11compute_sumPiS_S_m(
	.param .u64 .ptr .align 1 _Z11compute_sumPiS_S_m_param_0,
	.param .u64 .ptr .align 1 _Z11compute_sumPiS_S_m_param_1,
	.param .u64 .ptr .align 1 _Z11compute_sumPiS_S_m_param_2,
	.param .u64 _Z11compute_sumPiS_S_m_param_3
)
{
	.reg .pred 	%p<6>;
	.reg .b32 	%r<24>;
	.reg .b64 	%rd<12>;

	ld.param.u64 	%rd2, [_Z11compute_sumPiS_S_m_param_0];
	ld.param.u64 	%rd3, [_Z11compute_sumPiS_S_m_param_1];
	ld.param.u64 	%rd4, [_Z11compute_sumPiS_S_m_param_2];
	ld.param.u64 	%rd5, [_Z11compute_sumPiS_S_m_param_3];
	mov.u32 	%r1, %tid.x;
	mov.u32 	%r9, %ctaid.x;
	mov.u32 	%r23, %ntid.x;
	mad.lo.s32 	%r10, %r9, %r23, %r1;
	cvt.u64.u32 	%rd1, %r10;
	setp.le.u64 	%p1, %rd5, %rd1;
	mov.b32 	%r22, 0;
	@%p1 bra 	$L__BB1_2;
	cvta.to.global.u64 	%rd6, %rd2;
	cvta.to.global.u64 	%rd7, %rd3;
	shl.b64 	%rd8, %rd1, 2;
	add.s64 	%rd9, %rd6, %rd8;
	ld.global.u32 	%r11, [%rd9];
	add.s64 	%rd10, %rd7, %rd8;
	ld.global.u32 	%r12, [%rd10];
	mul.lo.s32 	%r22, %r12, %r11;
$L__BB1_2:
	shl.b32 	%r13, %r1, 2;
	mov.u32 	%r14, sdata;
	add.s32 	%r5, %r14, %r13;
	st.shared.u32 	[%r5], %r22;
	bar.sync 	0;
	setp.lt.u32 	%p2, %r23, 2;
	@%p2 bra 	$L__BB1_6;
$L__BB1_3:
	shr.u32 	%r7, %r23, 1;
	setp.ge.u32 	%p3, %r1, %r7;
	@%p3 bra 	$L__BB1_5;
	shl.b32 	%r15, %r7, 2;
	add.s32 	%r16, %r5, %r15;
	ld.shared.u32 	%r17, [%r16];
	ld.shared.u32 	%r18, [%r5];
	add.s32 	%r19, %r18, %r17;
	st.shared.u32 	[%r5], %r19;
$L__BB1_5:
	bar.sync 	0;
	setp.gt.u32 	%p4, %r23, 3;
	mov.u32 	%r23, %r7;
	@%p4 bra 	$L__BB1_3;
$L__BB1_6:
	setp.ne.s32 	%p5, %r1, 0;
	@%p5 bra 	$L__BB1_8;
	ld.shared.u32 	%r20, [sdata];
	cvta.to.global.u64 	%rd11, %rd4;
	atom.global.add.u32 	%r21, [%rd11], %r20;
$L__BB1_8:
	ret;

}


// ===== COMPILED SASS (sm_100) =====

	.target	sm_100

	.elftype	@"ET_EXEC"


//--------------------- .note.nv.tkinfo           --------------------------
	.section	.note.nv.tkinfo,"",@"SHT_NOTE"
	.sectionflags	@"SHF_NOTE_NV_TKINFO"
	.tkinfo
        /*0018*/ 	.word	0x00000002
        /*0030*/ 	.string	""
        /*0030*/ 	.string	"ptxas"
        /*0030*/ 	.string	"Cuda compilation tools, release 13.0, V13.0.88"
        /*0030*/ 	.string	"Build cuda_13.0.r13.0/compiler.36424714_0"
        /*0030*/ 	.string	"-arch sm_100 -m 64 "



//--------------------- .note.nv.cuinfo           --------------------------
	.section	.note.nv.cuinfo,"",@"SHT_NOTE"
	.sectionflags	@"SHF_NOTE_NV_CUINFO"
        /*0018*/ 	.short	0x0002
        /*001a*/ 	.short	0x0064
        /*001c*/ 	.short	0x0082
	.zero		2


//--------------------- .nv.info                  --------------------------
	.section	.nv.info,"",@"SHT_CUDA_INFO"
	.align	4


	//----- nvinfo : EIATTR_REGCOUNT
	.align		4
        /*0000*/ 	.byte	0x04, 0x2f
        /*0002*/ 	.short	(.L_1 - .L_0)
	.align		4
.L_0:
        /*0004*/ 	.word	index@(_Z14count_elementsPiS_S_m)
        /*0008*/ 	.word	0x0000000e


	//----- nvinfo : EIATTR_FRAME_SIZE
	.align		4
.L_1:
        /*000c*/ 	.byte	0x04, 0x11
        /*000e*/ 	.short	(.L_3 - .L_2)
	.align		4
.L_2:
        /*0010*/ 	.word	index@(_Z14count_elementsPiS_S_m)
        /*0014*/ 	.word	0x00000000


	//----- nvinfo : EIATTR_REGCOUNT
	.align		4
.L_3:
        /*0018*/ 	.byte	0x04, 0x2f
        /*001a*/ 	.short	(.L_5 - .L_4)
	.align		4
.L_4:
        /*001c*/ 	.word	index@(_Z11compute_sumPiS_S_m)
        /*0020*/ 	.word	0x0000000e


	//----- nvinfo : EIATTR_FRAME_SIZE
	.align		4
.L_5:
        /*0024*/ 	.byte	0x04, 0x11
        /*0026*/ 	.short	(.L_7 - .L_6)
	.align		4
.L_6:
        /*0028*/ 	.word	index@(_Z11compute_sumPiS_S_m)
        /*002c*/ 	.word	0x00000000


	//----- nvinfo : EIATTR_MIN_STACK_SIZE
	.align		4
.L_7:
        /*0030*/ 	.byte	0x04, 0x12
        /*0032*/ 	.short	(.L_9 - .L_8)
	.align		4
.L_8:
        /*0034*/ 	.word	index@(_Z11compute_sumPiS_S_m)
        /*0038*/ 	.word	0x00000000


	//----- nvinfo : EIATTR_MIN_STACK_SIZE
	.align		4
.L_9:
        /*003c*/ 	.byte	0x04, 0x12
        /*003e*/ 	.short	(.L_11 - .L_10)
	.align		4
.L_10:
        /*0040*/ 	.word	index@(_Z14count_elementsPiS_S_m)
        /*0044*/ 	.word	0x00000000
.L_11:


//--------------------- .nv.compat                --------------------------
	.section	.nv.compat,"",@"SHT_CUDA_COMPAT_INFO"
	.align	4
        /*0000*/ 	.byte	0x02, 0x09, 0x00, 0x00, 0x02, 0x02, 0x01, 0x00, 0x02, 0x05, 0x05, 0x00, 0x03, 0x07, 0x01, 0x01
        /*0010*/ 	.byte	0x02, 0x03, 0x00, 0x00, 0x02, 0x06, 0x01, 0x00, 0x04, 0x0b, 0x08, 0x00, 0x09, 0x00, 0x00, 0x00
        /*0020*/ 	.byte	0x00, 0x00, 0x00, 0x00


//--------------------- .nv.info._Z11compute_sumPiS_S_m --------------------------
	.section	.nv.info._Z11compute_sumPiS_S_m,"",@"SHT_CUDA_INFO"
	.sectionflags	@""
	.align	4


	//----- nvinfo : EIATTR_CUDA_API_VERSION
	.align		4
        /*0000*/ 	.byte	0x04, 0x37
        /*0002*/ 	.short	(.L_13 - .L_12)
.L_12:
        /*0004*/ 	.word	0x00000082


	//----- nvinfo : EIATTR_KPARAM_INFO
	.align		4
.L_13:
        /*0008*/ 	.byte	0x04, 0x17
        /*000a*/ 	.short	(.L_15 - .L_14)
.L_14:
        /*000c*/ 	.word	0x00000000
        /*0010*/ 	.short	0x0003
        /*0012*/ 	.short	0x0018
        /*0014*/ 	.byte	0x00, 0xf0, 0x21, 0x00


	//----- nvinfo : EIATTR_KPARAM_INFO
	.align		4
.L_15:
        /*0018*/ 	.byte	0x04, 0x17
        /*001a*/ 	.short	(.L_17 - .L_16)
.L_16:
        /*001c*/ 	.word	0x00000000
        /*0020*/ 	.short	0x0002
        /*0022*/ 	.short	0x0010
        /*0024*/ 	.byte	0x00, 0xf5, 0x21, 0x00


	//----- nvinfo : EIATTR_KPARAM_INFO
	.align		4
.L_17:
        /*0028*/ 	.byte	0x04, 0x17
        /*002a*/ 	.short	(.L_19 - .L_18)
.L_18:
        /*002c*/ 	.word	0x00000000
        /*0030*/ 	.short	0x0001
        /*0032*/ 	.short	0x0008
        /*0034*/ 	.byte	0x00, 0xf5, 0x21, 0x00


	//----- nvinfo : EIATTR_KPARAM_INFO
	.align		4
.L_19:
        /*0038*/ 	.byte	0x04, 0x17
        /*003a*/ 	.short	(.L_21 - .L_20)
.L_20:
        /*003c*/ 	.word	0x00000000
        /*0040*/ 	.short	0x0000
        /*0042*/ 	.short	0x0000
        /*0044*/ 	.byte	0x00, 0xf5, 0x21, 0x00


	//----- nvinfo : EIATTR_SPARSE_MMA_MASK
	.align		4
.L_21:
        /*0048*/ 	.byte	0x03, 0x50
        /*004a*/ 	.short	0x0000


	//----- nvinfo : EIATTR_MAXREG_COUNT
	.align		4
        /*004c*/ 	.byte	0x03, 0x1b
        /*004e*/ 	.short	0x00ff


	//----- nvinfo : EIATTR_NUM_BARRIERS
	.align		4
        /*0050*/ 	.byte	0x02, 0x4c
        /*0052*/ 	.byte	0x01
	.zero		1


	//----- nvinfo : EIATTR_MERCURY_ISA_VERSION
	.align		4
        /*0054*/ 	.byte	0x03, 0x5f
        /*0056*/ 	.short	0x0101


	//----- nvinfo : EIATTR_VRC_CTA_INIT_COUNT
	.align		4
        /*0058*/ 	.byte	0x02, 0x4a
	.zero		1
	.zero		1


	//----- nvinfo : EIATTR_EXIT_INSTR_OFFSETS
	.align		4
        /*005c*/ 	.byte	0x04, 0x1c
        /*005e*/ 	.short	(.L_23 - .L_22)


	//   ....[0]....
.L_22:
        /*0060*/ 	.word	0x00000290


	//   ....[1]....
        /*0064*/ 	.word	0x00000300


	//----- nvinfo : EIATTR_CBANK_PARAM_SIZE
	.align		4
.L_23:
        /*0068*/ 	.byte	0x03, 0x19
        /*006a*/ 	.short	0x0020


	//----- nvinfo : EIATTR_PARAM_CBANK
	.align		4
        /*006c*/ 	.byte	0x04, 0x0a
        /*006e*/ 	.short	(.L_25 - .L_24)
	.align		4
.L_24:
        /*0070*/ 	.word	index@(.nv.constant0._Z11compute_sumPiS_S_m)
        /*0074*/ 	.short	0x0380
        /*0076*/ 	.short	0x0020


	//----- nvinfo : EIATTR_SW_WAR
	.align		4
.L_25:
        /*0078*/ 	.byte	0x04, 0x36
        /*007a*/ 	.short	(.L_27 - .L_26)
.L_26:
        /*007c*/ 	.word	0x00000008
.L_27:


//--------------------- .nv.info._Z14count_elementsPiS_S_m --------------------------
	.section	.nv.info._Z14count_elementsPiS_S_m,"",@"SHT_CUDA_INFO"
	.sectionflags	@""
	.align	4


	//----- nvinfo : EIATTR_CUDA_API_VERSION
	.align		4
        /*0000*/ 	.byte	0x04, 0x37
        /*0002*/ 	.short	(.L_29 - .L_28)
.L_28:
        /*0004*/ 	.word	0x00000082


	//----- nvinfo : EIATTR_KPARAM_INFO
	.align		4
.L_29:
        /*0008*/ 	.byte	0x04, 0x17
        /*000a*/ 	.short	(.L_31 - .L_30)
.L_30:
        /*000c*/ 	.word	0x00000000
        /*0010*/ 	.short	0x0003
        /*0012*/ 	.short	0x0018
        /*0014*/ 	.byte	0x00, 0xf0, 0x21, 0x00


	//----- nvinfo : EIATTR_KPARAM_INFO
	.align		4
.L_31:
        /*0018*/ 	.byte	0x04, 0x17
        /*001a*/ 	.short	(.L_33 - .L_32)
.L_32:
        /*001c*/ 	.word	0x00000000
        /*0020*/ 	.short	0x0002
        /*0022*/ 	.short	0x0010
        /*0024*/ 	.byte	0x00, 0xf5, 0x21, 0x00


	//----- nvinfo : EIATTR_KPARAM_INFO
	.align		4
.L_33:
        /*0028*/ 	.byte	0x04, 0x17
        /*002a*/ 	.short	(.L_35 - .L_34)
.L_34:
        /*002c*/ 	.word	0x00000000
        /*0030*/ 	.short	0x0001
        /*0032*/ 	.short	0x0008
        /*0034*/ 	.byte	0x00, 0xf5, 0x21, 0x00


	//----- nvinfo : EIATTR_KPARAM_INFO
	.align		4
.L_35:
        /*0038*/ 	.byte	0x04, 0x17
        /*003a*/ 	.short	(.L_37 - .L_36)
.L_36:
        /*003c*/ 	.word	0x00000000
        /*0040*/ 	.short	0x0000
        /*0042*/ 	.short	0x0000
        /*0044*/ 	.byte	0x00, 0xf5, 0x21, 0x00


	//----- nvinfo : EIATTR_SPARSE_MMA_MASK
	.align		4
.L_37:
        /*0048*/ 	.byte	0x03, 0x50
        /*004a*/ 	.short	0x0000


	//----- nvinfo : EIATTR_MAXREG_COUNT
	.align		4
        /*004c*/ 	.byte	0x03, 0x1b
        /*004e*/ 	.short	0x00ff


	//----- nvinfo : EIATTR_MERCURY_ISA_VERSION
	.align		4
        /*0050*/ 	.byte	0x03, 0x5f
        /*0052*/ 	.short	0x0101


	//----- nvinfo : EIATTR_VRC_CTA_INIT_COUNT
	.align		4
        /*0054*/ 	.byte	0x02, 0x4a
	.zero		1
	.zero		1


	//----- nvinfo : EIATTR_EXIT_INSTR_OFFSETS
	.align		4
        /*0058*/ 	.byte	0x04, 0x1c
        /*005a*/ 	.short	(.L_39 - .L_38)


	//   ....[0]....
.L_38:
        /*005c*/ 	.word	0x00000080


	//   ....[1]....
        /*0060*/ 	.word	0x000007d0


	//   ....[2]....
        /*0064*/ 	.word	0x00000b40


	//   ....[3]....
        /*0068*/ 	.word	0x00000d70


	//   ....[4]....
        /*006c*/ 	.word	0x00000e90


	//----- nvinfo : EIATTR_CBANK_PARAM_SIZE
	.align		4
.L_39:
        /*0070*/ 	.byte	0x03, 0x19
        /*0072*/ 	.short	0x0020


	//----- nvinfo : EIATTR_PARAM_CBANK
	.align		4
        /*0074*/ 	.byte	0x04, 0x0a
        /*0076*/ 	.short	(.L_41 - .L_40)
	.align		4
.L_40:
        /*0078*/ 	.word	index@(.nv.constant0._Z14count_elementsPiS_S_m)
        /*007c*/ 	.short	0x0380
        /*007e*/ 	.short	0x0020


	//----- nvinfo : EIATTR_SW_WAR
	.align		4
.L_41:
        /*0080*/ 	.byte	0x04, 0x36
        /*0082*/ 	.short	(.L_43 - .L_42)
.L_42:
        /*0084*/ 	.word	0x00000008
.L_43:


//--------------------- .nv.callgraph             --------------------------
	.section	.nv.callgraph,"",@"SHT_CUDA_CALLGRAPH"
	.align	4
	.sectionentsize	8
	.align		4
        /*0000*/ 	.word	0x00000000
	.align		4
        /*0004*/ 	.word	0xffffffff
	.align		4
        /*0008*/ 	.word	0x00000000
	.align		4
        /*000c*/ 	.word	0xfffffffe
	.align		4
        /*0010*/ 	.word	0x00000000
	.align		4
        /*0014*/ 	.word	0xfffffffd
	.align		4
        /*0018*/ 	.word	0x00000000
	.align		4
        /*001c*/ 	.word	0xfffffffc


//--------------------- .text._Z11compute_sumPiS_S_m --------------------------
	.section	.text._Z11compute_sumPiS_S_m,"ax",@progbits
	.align	128
        .global         _Z11compute_sumPiS_S_m
        .type           _Z11compute_sumPiS_S_m,@function
        .size           _Z11compute_sumPiS_S_m,(.L_x_9 - _Z11compute_sumPiS_S_m)
        .other          _Z11compute_sumPiS_S_m,@"STO_CUDA_ENTRY STV_DEFAULT"
_Z11compute_sumPiS_S_m:
.text._Z11compute_sumPiS_S_m:
[----:B------:R-:W-:Y:S01]  /*0000*/  LDC R1, c[0x0][0x37c] ;  /* 0x0000df00ff017b82 */ /* 0x000fe20000000800 */
[----:B------:R-:W0:Y:S07]  /*0010*/  S2R R9, SR_TID.X ;  /* 0x0000000000097919 */ /* 0x000e2e0000002100 */
[----:B------:R-:W0:Y:S01]  /*0020*/  S2UR UR4, SR_CTAID.X ;  /* 0x00000000000479c3 */ /* 0x000e220000002500 */
[----:B------:R-:W1:Y:S07]  /*0030*/  LDCU.64 UR6, c[0x0][0x398] ;  /* 0x00007300ff0677ac */ /* 0x000e6e0008000a00 */
[----:B------:R-:W0:Y:S08]  /*0040*/  LDC R6, c[0x0][0x360] ;  /* 0x0000d800ff067b82 */ /* 0x000e300000000800 */
[----:B------:R-:W2:Y:S08]  /*0050*/  LDC.64 R10, c[0x0][0x388] ;  /* 0x0000e200ff0a7b82 */ /* 0x000eb00000000a00 */
[----:B------:R-:W3:Y:S01]  /*0060*/  LDC.64 R2, c[0x0][0x380] ;  /* 0x0000e000ff027b82 */ /* 0x000ee20000000a00 */
[----:B0-----:R-:W-:-:S05]  /*0070*/  IMAD R0, R6, UR4, R9 ;  /* 0x0000000406007c24 */ /* 0x001fca000f8e0209 */
[----:B-1----:R-:W-:-:S04]  /*0080*/  ISETP.GE.U32.AND P0, PT, R0, UR6, PT ;  /* 0x0000000600007c0c */ /* 0x002fc8000bf06070 */
[----:B------:R-:W-:Y:S01]  /*0090*/  ISETP.GE.U32.AND.EX P0, PT, RZ, UR7, PT, P0 ;  /* 0x00000007ff007c0c */ /* 0x000fe2000bf06100 */
[----:B------:R-:W0:-:S12]  /*00a0*/  LDCU.64 UR6, c[0x0][0x358] ;  /* 0x00006b00ff0677ac */ /* 0x000e180008000a00 */
[----:B------:R-:W-:Y:S01]  /*00b0*/  @!P0 IMAD.SHL.U32 R5, R0, 0x4, RZ ;  /* 0x0000000400058824 */ /* 0x000fe200078e00ff */
[----:B------:R-:W-:-:S04]  /*00c0*/  @!P0 SHF.R.U32.HI R0, RZ, 0x1e, R0 ;  /* 0x0000001eff008819 */ /* 0x000fc80000011600 */
[C---:B--2---:R-:W-:Y:S02]  /*00d0*/  @!P0 IADD3 R4, P2, PT, R5.reuse, R10, RZ ;  /* 0x0000000a05048210 */ /* 0x044fe40007f5e0ff */
[----:B---3--:R-:W-:-:S03]  /*00e0*/  @!P0 IADD3 R2, P1, PT, R5, R2, RZ ;  /* 0x0000000205028210 */ /* 0x008fc60007f3e0ff */
[C---:B------:R-:W-:Y:S02]  /*00f0*/  @!P0 IMAD.X R5, R0.reuse, 0x1, R11, P2 ;  /* 0x0000000100058824 */ /* 0x040fe400010e060b */
[----:B------:R-:W-:-:S04]  /*0100*/  @!P0 IMAD.X R3, R0, 0x1, R3, P1 ;  /* 0x0000000100038824 */ /* 0x000fc800008e0603 */
[----:B0-----:R-:W2:Y:S04]  /*0110*/  @!P0 LDG.E R5, desc[UR6][R4.64] ;  /* 0x0000000604058981 */ /* 0x001ea8000c1e1900 */
[----:B------:R-:W2:Y:S01]  /*0120*/  @!P0 LDG.E R2, desc[UR6][R2.64] ;  /* 0x0000000602028981 */ /* 0x000ea2000c1e1900 */
[----:B------:R-:W0:Y:S01]  /*0130*/  S2UR UR5, SR_CgaCtaId ;  /* 0x00000000000579c3 */ /* 0x000e220000008800 */
[----:B------:R-:W-:Y:S01]  /*0140*/  UMOV UR4, 0x400 ;  /* 0x0000040000047882 */ /* 0x000fe20000000000 */
[----:B------:R-:W-:Y:S01]  /*0150*/  ISETP.GE.U32.AND P1, PT, R6, 0x2, PT ;  /* 0x000000020600780c */ /* 0x000fe20003f26070 */
[----:B------:R-:W-:Y:S01]  /*0160*/  IMAD.MOV.U32 R0, RZ, RZ, RZ ;  /* 0x000000ffff007224 */ /* 0x000fe200078e00ff */
[----:B0-----:R-:W-:-:S06]  /*0170*/  ULEA UR4, UR5, UR4, 0x18 ;  /* 0x0000000405047291 */ /* 0x001fcc000f8ec0ff */
[C---:B------:R-:W-:Y:S01]  /*0180*/  LEA R7, R9.reuse, UR4, 0x2 ;  /* 0x0000000409077c11 */ /* 0x040fe2000f8e10ff */
[----:B--2---:R-:W-:Y:S01]  /*0190*/  @!P0 IMAD R0, R2, R5, RZ ;  /* 0x0000000502008224 */ /* 0x004fe200078e02ff */
[----:B------:R-:W-:-:S04]  /*01a0*/  ISETP.NE.AND P0, PT, R9, RZ, PT ;  /* 0x000000ff0900720c */ /* 0x000fc80003f05270 */
[----:B------:R0:W-:Y:S01]  /*01b0*/  STS [R7], R0 ;  /* 0x0000000007007388 */ /* 0x0001e20000000800 */
[----:B------:R-:W-:Y:S06]  /*01c0*/  BAR.SYNC.DEFER_BLOCKING 0x0 ;  /* 0x0000000000007b1d */ /* 0x000fec0000010000 */
[----:B------:R-:W-:Y:S05]  /*01d0*/  @!P1 BRA `(.L_x_0) ;  /* 0x00000000002c9947 */ /* 0x000fea0003800000 */
.L_x_1:
[----:B------:R-:W-:-:S04]  /*01e0*/  SHF.R.U32.HI R4, RZ, 0x1, R6 ;  /* 0x00000001ff047819 */ /* 0x000fc80000011606 */
[----:B------:R-:W-:-:S13]  /*01f0*/  ISETP.GE.U32.AND P1, PT, R9, R4, PT ;  /* 0x000000040900720c */ /* 0x000fda0003f26070 */
[----:B0-----:R-:W-:Y:S01]  /*0200*/  @!P1 IMAD R0, R4, 0x4, R7 ;  /* 0x0000000404009824 */ /* 0x001fe200078e0207 */
[----:B------:R-:W-:Y:S05]  /*0210*/  @!P1 LDS R3, [R7] ;  /* 0x0000000007039984 */ /* 0x000fea0000000800 */
[----:B------:R-:W0:Y:S02]  /*0220*/  @!P1 LDS R0, [R0] ;  /* 0x0000000000009984 */ /* 0x000e240000000800 */
[----:B0-----:R-:W-:-:S05]  /*0230*/  @!P1 IMAD.IADD R2, R0, 0x1, R3 ;  /* 0x0000000100029824 */ /* 0x001fca00078e0203 */
[----:B------:R1:W-:Y:S01]  /*0240*/  @!P1 STS [R7], R2 ;  /* 0x0000000207009388 */ /* 0x0003e20000000800 */
[----:B------:R-:W-:Y:S01]  /*0250*/  BAR.SYNC.DEFER_BLOCKING 0x0 ;  /* 0x0000000000007b1d */ /* 0x000fe20000010000 */
[----:B------:R-:W-:Y:S01]  /*0260*/  ISETP.GT.U32.AND P1, PT, R6, 0x3, PT ;  /* 0x000000030600780c */ /* 0x000fe20003f24070 */
[----:B------:R-:W-:-:S12]  /*0270*/  IMAD.MOV.U32 R6, RZ, RZ, R4 ;  /* 0x000000ffff067224 */ /* 0x000fd800078e0004 */
[----:B-1----:R-:W-:Y:S05]  /*0280*/  @P1 BRA `(.L_x_1) ;  /* 0xfffffffc00d41947 */ /* 0x002fea000383ffff */
.L_x_0:
[----:B------:R-:W-:Y:S05]  /*0290*/  @P0 EXIT ;  /* 0x000000000000094d */ /* 0x000fea0003800000 */
[----:B------:R-:W1:Y:S01]  /*02a0*/  S2UR UR5, SR_CgaCtaId ;  /* 0x00000000000579c3 */ /* 0x000e620000008800 */
[----:B------:R-:W-:-:S07]  /*02b0*/  UMOV UR4, 0x400 ;  /* 0x0000040000047882 */ /* 0x000fce0000000000 */
[----:B------:R-:W2:Y:S01]  /*02c0*/  LDC.64 R2, c[0x0][0x390] ;  /* 0x0000e400ff027b82 */ /* 0x000ea20000000a00 */
[----:B-1----:R-:W-:-:S09]  /*02d0*/  ULEA UR4, UR5, UR4, 0x18 ;  /* 0x0000000405047291 */ /* 0x002fd2000f8ec0ff */
[----:B------:R-:W2:Y:S04]  /*02e0*/  LDS R5, [UR4] ;  /* 0x00000004ff057984 */ /* 0x000ea80008000800 */
[----:B--2---:R-:W-:Y:S01]  /*02f0*/  REDG.E.ADD.STRONG.GPU desc[UR6][R2.64], R5 ;  /* 0x000000050200798e */ /* 0x004fe2000c12e106 */
[----:B------:R-:W-:Y:S05]  /*0300*/  EXIT ;  /* 0x000000000000794d */ /* 0x000fea0003800000 */
.L_x_2:
[----:B------:R-:W-:-:S00]  /*0310*/  BRA `(.L_x_2) ;  /* 0xfffffffc00fc7947 */ /* 0x000fc0000383ffff */
[----:B------:R-:W-:-:S00]  /*0320*/  NOP ;  /* 0x0000000000007918 */ /* 0x000fc00000000000 */
        /* <DEDUP_REMOVED lines=13> */
.L_x_9:


//--------------------- .text._Z14count_elementsPiS_S_m --------------------------
	.section	.text._Z14count_elementsPiS_S_m,"ax",@progbits
	.align	128
        .global         _Z14count_elementsPiS_S_m
        .type           _Z14count_elementsPiS_S_m,@function
        .size           _Z14count_elementsPiS_S_m,(.L_x_10 - _Z14count_elementsPiS_S_m)
        .other          _Z14count_elementsPiS_S_m,@"STO_CUDA_ENTRY STV_DEFAULT"
_Z14count_elementsPiS_S_m:
.text._Z14count_elementsPiS_S_m:
[----:B------:R-:W-:Y:S01]  /*0000*/  LDC R1, c[0x0][0x37c] ;  /* 0x0000df00ff017b82 */ /* 0x000fe20000000800 */
[----:B------:R-:W0:Y:S07]  /*0010*/  S2R R3, SR_TID.X ;  /* 0x0000000000037919 */ /* 0x000e2e0000002100 */
[----:B------:R-:W0:Y:S01]  /*0020*/  S2UR UR4, SR_CTAID.X ;  /* 0x00000000000479c3 */ /* 0x000e220000002500 */
[----:B------:R-:W1:Y:S07]  /*0030*/  LDCU.64 UR14, c[0x0][0x398] ;  /* 0x00007300ff0e77ac */ /* 0x000e6e0008000a00 */
[----:B------:R-:W0:Y:S02]  /*0040*/  LDC R0, c[0x0][0x360] ;  /* 0x0000d800ff007b82 */ /* 0x000e240000000800 */
[----:B0-----:R-:W-:-:S05]  /*0050*/  IMAD R0, R0, UR4, R3 ;  /* 0x0000000400007c24 */ /* 0x001fca000f8e0203 */
[----:B-1----:R-:W-:-:S04]  /*0060*/  ISETP.GE.U32.AND P0, PT, R0, UR14, PT ;  /* 0x0000000e00007c0c */ /* 0x002fc8000bf06070 */
[----:B------:R-:W-:-:S13]  /*0070*/  ISETP.GE.U32.AND.EX P0, PT, RZ, UR15, PT, P0 ;  /* 0x0000000fff007c0c */ /* 0x000fda000bf06100 */
[----:B------:R-:W-:Y:S05]  /*0080*/  @P0 EXIT ;  /* 0x000000000000094d */ /* 0x000fea0003800000 */
[----:B------:R-:W0:Y:S01]  /*0090*/  LDCU.64 UR4, c[0x0][0x390] ;  /* 0x00007200ff0477ac */ /* 0x000e220008000a00 */
[----:B------:R-:W-:Y:S01]  /*00a0*/  IMAD.SHL.U32 R4, R0, 0x4, RZ ;  /* 0x0000000400047824 */ /* 0x000fe200078e00ff */
[----:B------:R-:W-:Y:S01]  /*00b0*/  SHF.R.U32.HI R0, RZ, 0x1e, R0 ;  /* 0x0000001eff007819 */ /* 0x000fe20000011600 */
[----:B------:R-:W-:Y:S01]  /*00c0*/  IMAD.MOV.U32 R9, RZ, RZ, RZ ;  /* 0x000000ffff097224 */ /* 0x000fe200078e00ff */
[----:B------:R-:W1:Y:S01]  /*00d0*/  LDCU.64 UR12, c[0x0][0x358] ;  /* 0x00006b00ff0c77ac */ /* 0x000e620008000a00 */
[----:B------:R-:W2:Y:S01]  /*00e0*/  LDCU.64 UR6, c[0x0][0x380] ;  /* 0x00007000ff0677ac */ /* 0x000ea20008000a00 */
[----:B------:R-:W-:Y:S02]  /*00f0*/  UISETP.GE.U32.AND UP0, UPT, UR14, 0x10, UPT ;  /* 0x000000100e00788c */ /* 0x000fe4000bf06070 */
[----:B------:R-:W-:Y:S02]  /*0100*/  ULOP3.LUT UR10, UR14, 0xf, URZ, 0xc0, !UPT ;  /* 0x0000000f0e0a7892 */ /* 0x000fe4000f8ec0ff */
[----:B------:R-:W-:Y:S01]  /*0110*/  UISETP.GE.U32.AND.EX UP0, UPT, UR15, URZ, UPT, UP0 ;  /* 0x000000ff0f00728c */ /* 0x000fe2000bf06100 */
[----:B0-----:R-:W-:-:S04]  /*0120*/  IADD3 R2, P0, PT, R4, UR4, RZ ;  /* 0x0000000404027c10 */ /* 0x001fc8000ff1e0ff */
[----:B------:R-:W-:Y:S01]  /*0130*/  IADD3.X R3, PT, PT, R0, UR5, RZ, P0, !PT ;  /* 0x0000000500037c10 */ /* 0x000fe200087fe4ff */
[----:B------:R-:W-:Y:S01]  /*0140*/  UMOV UR5, URZ ;  /* 0x000000ff00057c82 */ /* 0x000fe20008000000 */
[----:B--2---:R-:W-:-:S03]  /*0150*/  IADD3 R4, P1, PT, R4, UR6, RZ ;  /* 0x0000000604047c10 */ /* 0x004fc6000ff3e0ff */
[----:B-1----:R0:W-:Y:S01]  /*0160*/  STG.E desc[UR12][R2.64], RZ ;  /* 0x000000ff02007986 */ /* 0x0021e2000c10190c */
[----:B------:R-:W-:Y:S01]  /*0170*/  UMOV UR6, URZ ;  /* 0x000000ff00067c82 */ /* 0x000fe20008000000 */
[----:B------:R-:W-:Y:S01]  /*0180*/  IADD3.X R5, PT, PT, R0, UR7, RZ, P1, !PT ;  /* 0x0000000700057c10 */ /* 0x000fe20008ffe4ff */
[----:B------:R-:W-:Y:S07]  /*0190*/  BRA.U !UP0, `(.L_x_3) ;  /* 0x0000000508847547 */ /* 0x000fee000b800000 */
[----:B------:R-:W1:Y:S01]  /*01a0*/  LDCU.64 UR8, c[0x0][0x388] ;  /* 0x00007100ff0877ac */ /* 0x000e620008000a00 */
[----:B------:R-:W-:Y:S01]  /*01b0*/  IMAD.MOV.U32 R9, RZ, RZ, RZ ;  /* 0x000000ffff097224 */ /* 0x000fe200078e00ff */
[----:B------:R-:W2:Y:S01]  /*01c0*/  LDCU UR6, c[0x0][0x39c] ;  /* 0x00007380ff0677ac */ /* 0x000ea20008000800 */
[----:B------:R-:W-:Y:S02]  /*01d0*/  ULOP3.LUT UR5, UR14, 0xfffffff0, URZ, 0xc0, !UPT ;  /* 0xfffffff00e057892 */ /* 0x000fe4000f8ec0ff */
[----:B-1----:R-:W-:-:S04]  /*01e0*/  UIADD3 UR4, UP0, UPT, UR8, 0x20, URZ ;  /* 0x0000002008047890 */ /* 0x002fc8000ff1e0ff */
[----:B------:R-:W-:Y:S02]  /*01f0*/  UIADD3.X UR7, UPT, UPT, URZ, UR9, URZ, UP0, !UPT ;  /* 0x00000009ff077290 */ /* 0x000fe400087fe4ff */
[----:B------:R-:W-:Y:S01]  /*0200*/  IMAD.U32 R6, RZ, RZ, UR4 ;  /* 0x00000004ff067e24 */ /* 0x000fe2000f8e00ff */
[----:B------:R-:W-:-:S03]  /*0210*/  UMOV UR4, UR5 ;  /* 0x0000000500047c82 */ /* 0x000fc60008000000 */
[----:B------:R-:W-:Y:S01]  /*0220*/  IMAD.U32 R7, RZ, RZ, UR7 ;  /* 0x00000007ff077e24 */ /* 0x000fe2000f8e00ff */
[----:B--2---:R-:W-:-:S06]  /*0230*/  UMOV UR7, UR6 ;  /* 0x0000000600077c82 */ /* 0x004fcc0008000000 */
.L_x_4:
[----:B------:R-:W2:Y:S04]  /*0240*/  LDG.E R11, desc[UR12][R4.64] ;  /* 0x0000000c040b7981 */ /* 0x000ea8000c1e1900 */
[----:B------:R-:W2:Y:S02]  /*0250*/  LDG.E R0, desc[UR12][R6.64+-0x20] ;  /* 0xffffe00c06007981 */ /* 0x000ea4000c1e1900 */
[----:B--2---:R-:W-:-:S13]  /*0260*/  ISETP.NE.AND P0, PT, R11, R0, PT ;  /* 0x000000000b00720c */ /* 0x004fda0003f05270 */
[----:B-1----:R-:W-:-:S05]  /*0270*/  @!P0 VIADD R9, R9, 0x1 ;  /* 0x0000000109098836 */ /* 0x002fca0000000000 */
[----:B------:R1:W-:Y:S04]  /*0280*/  @!P0 STG.E desc[UR12][R2.64], R9 ;  /* 0x0000000902008986 */ /* 0x0003e8000c10190c */
[----:B------:R-:W2:Y:S04]  /*0290*/  @!P0 LDG.E R11, desc[UR12][R4.64] ;  /* 0x0000000c040b8981 */ /* 0x000ea8000c1e1900 */
        /* <DEDUP_REMOVED lines=70> */
[----:B------:R-:W2:Y:S01]  /*0700*/  LDG.E R0, desc[UR12][R6.64+0x1c] ;  /* 0x00001c0c06007981 */ /* 0x000ea2000c1e1900 */
[----:B------:R-:W-:-:S04]  /*0710*/  UIADD3 UR4, UP0, UPT, UR4, -0x10, URZ ;  /* 0xfffffff004047890 */ /* 0x000fc8000ff1e0ff */
[----:B------:R-:W-:Y:S02]  /*0720*/  UIADD3.X UR7, UPT, UPT, UR7, -0x1, URZ, UP0, !UPT ;  /* 0xffffffff07077890 */ /* 0x000fe400087fe4ff */
[----:B------:R-:W-:-:S04]  /*0730*/  UISETP.NE.U32.AND UP0, UPT, UR4, URZ, UPT ;  /* 0x000000ff0400728c */ /* 0x000fc8000bf05070 */
[----:B------:R-:W-:Y:S01]  /*0740*/  UISETP.NE.AND.EX UP0, UPT, UR7, URZ, UPT, UP0 ;  /* 0x000000ff0700728c */ /* 0x000fe2000bf05300 */
[----:B--2---:R-:W-:-:S13]  /*0750*/  ISETP.NE.AND P0, PT, R11, R0, PT ;  /* 0x000000000b00720c */ /* 0x004fda0003f05270 */
[----:B-1----:R-:W-:-:S05]  /*0760*/  @!P0 VIADD R9, R9, 0x1 ;  /* 0x0000000109098836 */ /* 0x002fca0000000000 */
[----:B------:R1:W-:Y:S01]  /*0770*/  @!P0 STG.E desc[UR12][R2.64], R9 ;  /* 0x0000000902008986 */ /* 0x0003e2000c10190c */
[----:B------:R-:W-:-:S05]  /*0780*/  IADD3 R6, P0, PT, R6, 0x40, RZ ;  /* 0x0000004006067810 */ /* 0x000fca0007f1e0ff */
[----:B------:R-:W-:Y:S01]  /*0790*/  IMAD.X R7, RZ, RZ, R7, P0 ;  /* 0x000000ffff077224 */ /* 0x000fe200000e0607 */
[----:B------:R-:W-:Y:S07]  /*07a0*/  BRA.U UP0, `(.L_x_4) ;  /* 0xfffffff900a47547 */ /* 0x000fee000b83ffff */
.L_x_3:
[----:B------:R-:W-:-:S04]  /*07b0*/  ISETP.NE.U32.AND P0, PT, RZ, UR10, PT ;  /* 0x0000000aff007c0c */ /* 0x000fc8000bf05070 */
[----:B------:R-:W-:-:S13]  /*07c0*/  ISETP.NE.AND.EX P0, PT, RZ, RZ, PT, P0 ;  /* 0x000000ffff00720c */ /* 0x000fda0003f05300 */
[----:B------:R-:W-:Y:S05]  /*07d0*/  @!P0 EXIT ;  /* 0x000000000000894d */ /* 0x000fea0003800000 */
[----:B------:R-:W2:Y:S01]  /*07e0*/  LDCU UR8, c[0x0][0x398] ;  /* 0x00007300ff0877ac */ /* 0x000ea20008000800 */
[----:B------:R-:W-:-:S04]  /*07f0*/  UISETP.GE.U32.AND UP0, UPT, UR10, 0x8, UPT ;  /* 0x000000080a00788c */ /* 0x000fc8000bf06070 */
[----:B------:R-:W-:Y:S02]  /*0800*/  UISETP.GE.U32.AND.EX UP0, UPT, URZ, URZ, UPT, UP0 ;  /* 0x000000ffff00728c */ /* 0x000fe4000bf06100 */
[----:B--2---:R-:W-:-:S07]  /*0810*/  ULOP3.LUT UR9, UR8, 0x7, URZ, 0xc0, !UPT ;  /* 0x0000000708097892 */ /* 0x004fce000f8ec0ff */
[----:B------:R-:W-:Y:S05]  /*0820*/  BRA.U !UP0, `(.L_x_5) ;  /* 0x0000000108bc7547 */ /* 0x000fea000b800000 */
[----:B------:R-:W2:Y:S01]  /*0830*/  LDCU.64 UR10, c[0x0][0x388] ;  /* 0x00007100ff0a77ac */ /* 0x000ea20008000a00 */
[----:B------:R-:W3:Y:S01]  /*0840*/  LDG.E R11, desc[UR12][R4.64] ;  /* 0x0000000c040b7981 */ /* 0x000ee2000c1e1900 */
[----:B--2---:R-:W-:-:S04]  /*0850*/  ULEA UR4, UP0, UR5, UR10, 0x2 ;  /* 0x0000000a05047291 */ /* 0x004fc8000f8010ff */
[----:B------:R-:W-:Y:S02]  /*0860*/  ULEA.HI.X UR7, UR5, UR11, UR6, 0x2, UP0 ;  /* 0x0000000b05077291 */ /* 0x000fe400080f1406 */
[----:B------:R-:W-:-:S04]  /*0870*/  IMAD.U32 R6, RZ, RZ, UR4 ;  /* 0x00000004ff067e24 */ /* 0x000fc8000f8e00ff */
[----:B------:R-:W-:-:S05]  /*0880*/  IMAD.U32 R7, RZ, RZ, UR7 ;  /* 0x00000007ff077e24 */ /* 0x000fca000f8e00ff */
[----:B------:R-:W3:Y:S02]  /*0890*/  LDG.E R0, desc[UR12][R6.64] ;  /* 0x0000000c06007981 */ /* 0x000ee4000c1e1900 */
[----:B---3--:R-:W-:-:S13]  /*08a0*/  ISETP.NE.AND P0, PT, R11, R0, PT ;  /* 0x000000000b00720c */ /* 0x008fda0003f05270 */
        /* <DEDUP_REMOVED lines=32> */
[----:B------:R-:W2:Y:S04]  /*0ab0*/  LDG.E R0, desc[UR12][R6.64+0x1c] ;  /* 0x00001c0c06007981 */ /* 0x000ea8000c1e1900 */
[----:B------:R-:W2:Y:S01]  /*0ac0*/  @!P0 LDG.E R11, desc[UR12][R4.64] ;  /* 0x0000000c040b8981 */ /* 0x000ea2000c1e1900 */
[----:B------:R-:W-:-:S04]  /*0ad0*/  UIADD3 UR5, UP0, UPT, UR5, 0x8, URZ ;  /* 0x0000000805057890 */ /* 0x000fc8000ff1e0ff */
[----:B------:R-:W-:Y:S01]  /*0ae0*/  UIADD3.X UR6, UPT, UPT, URZ, UR6, URZ, UP0, !UPT ;  /* 0x00000006ff067290 */ /* 0x000fe200087fe4ff */
[----:B--2---:R-:W-:-:S13]  /*0af0*/  ISETP.NE.AND P0, PT, R11, R0, PT ;  /* 0x000000000b00720c */ /* 0x004fda0003f05270 */
[----:B-1----:R-:W-:-:S05]  /*0b00*/  @!P0 VIADD R9, R9, 0x1 ;  /* 0x0000000109098836 */ /* 0x002fca0000000000 */
[----:B------:R2:W-:Y:S02]  /*0b10*/  @!P0 STG.E desc[UR12][R2.64], R9 ;  /* 0x0000000902008986 */ /* 0x0005e4000c10190c */
.L_x_5:
[----:B------:R-:W-:-:S04]  /*0b20*/  ISETP.NE.U32.AND P0, PT, RZ, UR9, PT ;  /* 0x00000009ff007c0c */ /* 0x000fc8000bf05070 */
[----:B------:R-:W-:-:S13]  /*0b30*/  ISETP.NE.AND.EX P0, PT, RZ, RZ, PT, P0 ;  /* 0x000000ffff00720c */ /* 0x000fda0003f05300 */
[----:B------:R-:W-:Y:S05]  /*0b40*/  @!P0 EXIT ;  /* 0x000000000000894d */ /* 0x000fea0003800000 */
[----:B------:R-:W-:Y:S02]  /*0b50*/  UISETP.GE.U32.AND UP0, UPT, UR9, 0x4, UPT ;  /* 0x000000040900788c */ /* 0x000fe4000bf06070 */
[----:B------:R-:W-:Y:S02]  /*0b60*/  ULOP3.LUT UR8, UR8, 0x3, URZ, 0xc0, !UPT ;  /* 0x0000000308087892 */ /* 0x000fe4000f8ec0ff */
[----:B------:R-:W-:Y:S01]  /*0b70*/  UISETP.GE.U32.AND.EX UP0, UPT, URZ, URZ, UPT, UP0 ;  /* 0x000000ffff00728c */ /* 0x000fe2000bf06100 */
[----:B------:R-:W-:-:S08]  /*0b80*/  UMOV UR4, URZ ;  /* 0x000000ff00047c82 */ /* 0x000fd00008000000 */
[----:B------:R-:W-:Y:S05]  /*0b90*/  BRA.U !UP0, `(.L_x_6) ;  /* 0x00000001086c7547 */ /* 0x000fea000b800000 */
[----:B------:R-:W3:Y:S01]  /*0ba0*/  LDCU.64 UR10, c[0x0][0x388] ;  /* 0x00007100ff0a77ac */ /* 0x000ee20008000a00 */
[----:B------:R-:W4:Y:S01]  /*0bb0*/  LDG.E R11, desc[UR12][R4.64] ;  /* 0x0000000c040b7981 */ /* 0x000f22000c1e1900 */
[----:B---3--:R-:W-:-:S04]  /*0bc0*/  ULEA UR10, UP0, UR5, UR10, 0x2 ;  /* 0x0000000a050a7291 */ /* 0x008fc8000f8010ff */
[----:B------:R-:W-:Y:S02]  /*0bd0*/  ULEA.HI.X UR11, UR5, UR11, UR6, 0x2, UP0 ;  /* 0x0000000b050b7291 */ /* 0x000fe400080f1406 */
[----:B------:R-:W-:-:S04]  /*0be0*/  IMAD.U32 R6, RZ, RZ, UR10 ;  /* 0x0000000aff067e24 */ /* 0x000fc8000f8e00ff */
[----:B------:R-:W-:-:S05]  /*0bf0*/  IMAD.U32 R7, RZ, RZ, UR11 ;  /* 0x0000000bff077e24 */ /* 0x000fca000f8e00ff */
[----:B------:R-:W4:Y:S02]  /*0c00*/  LDG.E R0, desc[UR12][R6.64] ;  /* 0x0000000c06007981 */ /* 0x000f24000c1e1900 */
[----:B----4-:R-:W-:-:S13]  /*0c10*/  ISETP.NE.AND P0, PT, R11, R0, PT ;  /* 0x000000000b00720c */ /* 0x010fda0003f05270 */
[----:B-12---:R-:W-:-:S05]  /*0c20*/  @!P0 VIADD R9, R9, 0x1 ;  /* 0x0000000109098836 */ /* 0x006fca0000000000 */
        /* <DEDUP_REMOVED lines=18> */
.L_x_6:
[----:B------:R-:W-:-:S04]  /*0d50*/  ISETP.NE.U32.AND P0, PT, RZ, UR8, PT ;  /* 0x00000008ff007c0c */ /* 0x000fc8000bf05070 */
[----:B------:R-:W-:-:S13]  /*0d60*/  ISETP.NE.AND.EX P0, PT, RZ, UR4, PT, P0 ;  /* 0x00000004ff007c0c */ /* 0x000fda000bf05300 */
[----:B------:R-:W-:Y:S05]  /*0d70*/  @!P0 EXIT ;  /* 0x000000000000894d */ /* 0x000fea0003800000 */
[----:B------:R-:W4:Y:S02]  /*0d80*/  LDCU.64 UR10, c[0x0][0x388] ;  /* 0x00007100ff0a77ac */ /* 0x000f240008000a00 */
[----:B----4-:R-:W-:-:S04]  /*0d90*/  ULEA UR7, UP0, UR5, UR10, 0x2 ;  /* 0x0000000a05077291 */ /* 0x010fc8000f8010ff */
[----:B------:R-:W-:-:S12]  /*0da0*/  ULEA.HI.X UR5, UR5, UR11, UR6, 0x2, UP0 ;  /* 0x0000000b05057291 */ /* 0x000fd800080f1406 */
.L_x_7:
[----:B------:R-:W-:Y:S01]  /*0db0*/  IMAD.U32 R7, RZ, RZ, UR5 ;  /* 0x00000005ff077e24 */ /* 0x000fe2000f8e00ff */
[----:B----4-:R-:W4:Y:S01]  /*0dc0*/  LDG.E R0, desc[UR12][R4.64] ;  /* 0x0000000c04007981 */ /* 0x010f22000c1e1900 */
[----:B------:R-:W-:-:S05]  /*0dd0*/  IMAD.U32 R6, RZ, RZ, UR7 ;  /* 0x00000007ff067e24 */ /* 0x000fca000f8e00ff */
[----:B------:R-:W4:Y:S01]  /*0de0*/  LDG.E R7, desc[UR12][R6.64] ;  /* 0x0000000c06077981 */ /* 0x000f22000c1e1900 */
[----:B------:R-:W-:-:S04]  /*0df0*/  UIADD3 UR8, UP0, UPT, UR8, -0x1, URZ ;  /* 0xffffffff08087890 */ /* 0x000fc8000ff1e0ff */
[----:B------:R-:W-:Y:S02]  /*0e00*/  UIADD3.X UR4, UPT, UPT, UR4, -0x1, URZ, UP0, !UPT ;  /* 0xffffffff04047890 */ /* 0x000fe400087fe4ff */
[----:B------:R-:W-:-:S04]  /*0e10*/  UISETP.NE.U32.AND UP0, UPT, UR8, URZ, UPT ;  /* 0x000000ff0800728c */ /* 0x000fc8000bf05070 */
[----:B------:R-:W-:Y:S02]  /*0e20*/  UISETP.NE.AND.EX UP0, UPT, UR4, URZ, UPT, UP0 ;  /* 0x000000ff0400728c */ /* 0x000fe4000bf05300 */
[----:B------:R-:W-:-:S04]  /*0e30*/  UIADD3 UR7, UP1, UPT, UR7, 0x4, URZ ;  /* 0x0000000407077890 */ /* 0x000fc8000ff3e0ff */
[----:B------:R-:W-:Y:S01]  /*0e40*/  UIADD3.X UR5, UPT, UPT, URZ, UR5, URZ, UP1, !UPT ;  /* 0x00000005ff057290 */ /* 0x000fe20008ffe4ff */
[----:B----4-:R-:W-:-:S13]  /*0e50*/  ISETP.NE.AND P0, PT, R0, R7, PT ;  /* 0x000000070000720c */ /* 0x010fda0003f05270 */
[----:B-123--:R-:W-:-:S05]  /*0e60*/  @!P0 VIADD R9, R9, 0x1 ;  /* 0x0000000109098836 */ /* 0x00efca0000000000 */
[----:B------:R4:W-:Y:S01]  /*0e70*/  @!P0 STG.E desc[UR12][R2.64], R9 ;  /* 0x0000000902008986 */ /* 0x0009e2000c10190c */
[----:B------:R-:W-:Y:S05]  /*0e80*/  BRA.U UP0, `(.L_x_7) ;  /* 0xfffffffd00c87547 */ /* 0x000fea000b83ffff */
[----:B------:R-:W-:Y:S05]  /*0e90*/  EXIT ;  /* 0x000000000000794d */ /* 0x000fea0003800000 */
.L_x_8:
        /* <DEDUP_REMOVED lines=14> */
.L_x_10:


//--------------------- .nv.shared._Z11compute_sumPiS_S_m --------------------------
	.section	.nv.shared._Z11compute_sumPiS_S_m,"aw",@nobits
	.sectionflags	@""
	.align	16
	.zero		1024


//--------------------- .nv.shared.reserved.0     --------------------------
	.section	.nv.shared.reserved.0,"aw",@nobits
	.weak		__nv_reservedSMEM_offset_0_alias
	.size		__nv_reservedSMEM_offset_0_alias, 0, 64
	.other		__nv_reservedSMEM_offset_0_alias,@"STO_CUDA_RESERVED_SHARED STV_DEFAULT"
__nv_reservedSMEM_offset_0_alias:
	.zero		0
	.zero		64


//--------------------- .nv.shared._Z14count_elementsPiS_S_m --------------------------
	.section	.nv.shared._Z14count_elementsPiS_S_m,"aw",@nobits
	.sectionflags	@""
	.align	16
	.zero		1024


//--------------------- .nv.constant0._Z11compute_sumPiS_S_m --------------------------
	.section	.nv.constant0._Z11compute_sumPiS_S_m,"a",@progbits
	.sectionflags	@""
	.align	4
.nv.constant0._Z11compute_sumPiS_S_m:
	.zero		928


//--------------------- .nv.constant0._Z14count_elementsPiS_S_m --------------------------
	.section	.nv.constant0._Z14count_elementsPiS_S_m,"a",@progbits
	.sectionflags	@""
	.align	4
.nv.constant0._Z14count_elementsPiS_S_m:
	.zero		928


//--------------------- SYMBOLS --------------------------

	.type		.nv.reservedSmem.offset0,@object
	.size		.nv.reservedSmem.offset0,0x4
	.type		.nv.reservedSmem.cap,@object
	.size		.nv.reservedSmem.cap,0x4
